//
// Generated by NVIDIA NVVM Compiler
//
// Compiler Build ID: CL-36424714
// Cuda compilation tools, release 13.0, V13.0.88
// Based on NVVM 20.0.0
//

.version 9.0
.target sm_100
.address_size 64

	// .globl	_Z7doubl_gPfS_

.visible .entry _Z7doubl_gPfS_(
	.param .u64 .ptr .align 1 _Z7doubl_gPfS__param_0,
	.param .u64 .ptr .align 1 _Z7doubl_gPfS__param_1
)
{
	.reg .b32 	%r<2>;
	.reg .b32 	%f<3>;
	.reg .b64 	%rd<8>;

	ld.param.u64 	%rd1, [_Z7doubl_gPfS__param_0];
	ld.param.u64 	%rd2, [_Z7doubl_gPfS__param_1];
	cvta.to.global.u64 	%rd3, %rd2;
	cvta.to.global.u64 	%rd4, %rd1;
	mov.u32 	%r1, %tid.x;
	mul.wide.u32 	%rd5, %r1, 4;
	add.s64 	%rd6, %rd4, %rd5;
	ld.global.f32 	%f1, [%rd6];
	add.f32 	%f2, %f1, %f1;
	add.s64 	%rd7, %rd3, %rd5;
	st.global.f32 	[%rd7], %f2;
	ret;

}


// ===== COMPILED SASS (sm_100) =====

	.target	sm_100

	.elftype	@"ET_EXEC"


//--------------------- .note.nv.tkinfo           --------------------------
	.section	.note.nv.tkinfo,"",@"SHT_NOTE"
	.sectionflags	@"SHF_NOTE_NV_TKINFO"
	.tkinfo
        /*0018*/ 	.word	0x00000002
        /*0030*/ 	.string	""
        /*0030*/ 	.string	"ptxas"
        /*0030*/ 	.string	"Cuda compilation tools, release 13.0, V13.0.88"
        /*0030*/ 	.string	"Build cuda_13.0.r13.0/compiler.36424714_0"
        /*0030*/ 	.string	"-arch sm_100 -m 64 "



//--------------------- .note.nv.cuinfo           --------------------------
	.section	.note.nv.cuinfo,"",@"SHT_NOTE"
	.sectionflags	@"SHF_NOTE_NV_CUINFO"
        /*0018*/ 	.short	0x0002
        /*001a*/ 	.short	0x0064
        /*001c*/ 	.short	0x0082
	.zero		2


//--------------------- .nv.info                  --------------------------
	.section	.nv.info,"",@"SHT_CUDA_INFO"
	.align	4


	//----- nvinfo : EIATTR_REGCOUNT
	.align		4
        /*0000*/ 	.byte	0x04, 0x2f
        /*0002*/ 	.short	(.L_1 - .L_0)
	.align		4
.L_0:
        /*0004*/ 	.word	index@(_Z7doubl_gPfS_)
        /*0008*/ 	.word	0x0000000a


	//----- nvinfo : EIATTR_FRAME_SIZE
	.align		4
.L_1:
        /*000c*/ 	.byte	0x04, 0x11
        /*000e*/ 	.short	(.L_3 - .L_2)
	.align		4
.L_2:
        /*0010*/ 	.word	index@(_Z7doubl_gPfS_)
        /*0014*/ 	.word	0x00000000


	//----- nvinfo : EIATTR_MIN_STACK_SIZE
	.align		4
.L_3:
        /*0018*/ 	.byte	0x04, 0x12
        /*001a*/ 	.short	(.L_5 - .L_4)
	.align		4
.L_4:
        /*001c*/ 	.word	index@(_Z7doubl_gPfS_)
        /*0020*/ 	.word	0x00000000
.L_5:


//--------------------- .nv.compat                --------------------------
	.section	.nv.compat,"",@"SHT_CUDA_COMPAT_INFO"
	.align	4
        /*0000*/ 	.byte	0x02, 0x09, 0x00, 0x00, 0x02, 0x02, 0x01, 0x00, 0x02, 0x05, 0x05, 0x00, 0x03, 0x07, 0x01, 0x01
        /*0010*/ 	.byte	0x02, 0x03, 0x00, 0x00, 0x02, 0x06, 0x01, 0x00, 0x04, 0x0b, 0x08, 0x00, 0x09, 0x00, 0x00, 0x00
        /*0020*/ 	.byte	0x00, 0x00, 0x00, 0x00


//--------------------- .nv.info._Z7doubl_gPfS_   --------------------------
	.section	.nv.info._Z7doubl_gPfS_,"",@"SHT_CUDA_INFO"
	.sectionflags	@""
	.align	4


	//----- nvinfo : EIATTR_CUDA_API_VERSION
	.align		4
        /*0000*/ 	.byte	0x04, 0x37
        /*0002*/ 	.short	(.L_7 - .L_6)
.L_6:
        /*0004*/ 	.word	0x00000082


	//----- nvinfo : EIATTR_KPARAM_INFO
	.align		4
.L_7:
        /*0008*/ 	.byte	0x04, 0x17
        /*000a*/ 	.short	(.L_9 - .L_8)
.L_8:
        /*000c*/ 	.word	0x00000000
        /*0010*/ 	.short	0x0001
        /*0012*/ 	.short	0x0008
        /*0014*/ 	.byte	0x00, 0xf5, 0x21, 0x00


	//----- nvinfo : EIATTR_KPARAM_INFO
	.align		4
.L_9:
        /*0018*/ 	.byte	0x04, 0x17
        /*001a*/ 	.short	(.L_11 - .L_10)
.L_10:
        /*001c*/ 	.word	0x00000000
        /*0020*/ 	.short	0x0000
        /*0022*/ 	.short	0x0000
        /*0024*/ 	.byte	0x00, 0xf5, 0x21, 0x00


	//----- nvinfo : EIATTR_SPARSE_MMA_MASK
	.align		4
.L_11:
        /*0028*/ 	.byte	0x03, 0x50
        /*002a*/ 	.short	0x0000


	//----- nvinfo : EIATTR_MAXREG_COUNT
	.align		4
        /*002c*/ 	.byte	0x03, 0x1b
        /*002e*/ 	.short	0x00ff


	//----- nvinfo : EIATTR_MERCURY_ISA_VERSION
	.align		4
        /*0030*/ 	.byte	0x03, 0x5f
        /*0032*/ 	.short	0x0101


	//----- nvinfo : EIATTR_VRC_CTA_INIT_COUNT
	.align		4
        /*0034*/ 	.byte	0x02, 0x4a
	.zero		1
	.zero		1


	//----- nvinfo : EIATTR_EXIT_INSTR_OFFSETS
	.align		4
        /*0038*/ 	.byte	0x04, 0x1c
        /*003a*/ 	.short	(.L_13 - .L_12)


	//   ....[0]....
.L_12:
        /*003c*/ 	.word	0x000000a0


	//----- nvinfo : EIATTR_CBANK_PARAM_SIZE
	.align		4
.L_13:
        /*0040*/ 	.byte	0x03, 0x19
        /*0042*/ 	.short	0x0010


	//----- nvinfo : EIATTR_PARAM_CBANK
	.align		4
        /*0044*/ 	.byte	0x04, 0x0a
        /*0046*/ 	.short	(.L_15 - .L_14)
	.align		4
.L_14:
        /*0048*/ 	.word	index@(.nv.constant0._Z7doubl_gPfS_)
        /*004c*/ 	.short	0x0380
        /*004e*/ 	.short	0x0010


	//----- nvinfo : EIATTR_SW_WAR
	.align		4
.L_15:
        /*0050*/ 	.byte	0x04, 0x36
        /*0052*/ 	.short	(.L_17 - .L_16)
.L_16:
        /*0054*/ 	.word	0x00000008
.L_17:


//--------------------- .nv.callgraph             --------------------------
	.section	.nv.callgraph,"",@"SHT_CUDA_CALLGRAPH"
	.align	4
	.sectionentsize	8
	.align		4
        /*0000*/ 	.word	0x00000000
	.align		4
        /*0004*/ 	.word	0xffffffff
	.align		4
        /*0008*/ 	.word	0x00000000
	.align		4
        /*000c*/ 	.word	0xfffffffe
	.align		4
        /*0010*/ 	.word	0x00000000
	.align		4
        /*0014*/ 	.word	0xfffffffd
	.align		4
        /*0018*/ 	.word	0x00000000
	.align		4
        /*001c*/ 	.word	0xfffffffc


//--------------------- .text._Z7doubl_gPfS_      --------------------------
	.section	.text._Z7doubl_gPfS_,"ax",@progbits
	.align	128
        .global         _Z7doubl_gPfS_
        .type           _Z7doubl_gPfS_,@function
        .size           _Z7doubl_gPfS_,(.L_x_1 - _Z7doubl_gPfS_)
        .other          _Z7doubl_gPfS_,@"STO_CUDA_ENTRY STV_DEFAULT"
_Z7doubl_gPfS_:
.text._Z7doubl_gPfS_:
[----:B------:R-:W-:Y:S01]  /*0000*/  LDC R1, c[0x0][0x37c] ;  /* 0x0000df00ff017b82 */ /* 0x000fe20000000800 */
[----:B------:R-:W0:Y:S07]  /*0010*/  S2R R7, SR_TID.X ;  /* 0x0000000000077919 */ /* 0x000e2e0000002100 */
[----:B------:R-:W0:Y:S01]  /*0020*/  LDC.64 R2, c[0x0][0x380] ;  /* 0x0000e000ff027b82 */ /* 0x000e220000000a00 */
[----:B------:R-:W1:Y:S07]  /*0030*/  LDCU.64 UR4, c[0x0][0x358] ;  /* 0x00006b00ff0477ac */ /* 0x000e6e0008000a00 */
[----:B------:R-:W2:Y:S01]  /*0040*/  LDC.64 R4, c[0x0][0x388] ;  /* 0x0000e200ff047b82 */ /* 0x000ea20000000a00 */
[----:B0-----:R-:W-:-:S06]  /*0050*/  IMAD.WIDE.U32 R2, R7, 0x4, R2 ;  /* 0x0000000407027825 */ /* 0x001fcc00078e0002 */
[----:B-1----:R-:W3:Y:S01]  /*0060*/  LDG.E R2, desc[UR4][R2.64] ;  /* 0x0000000402027981 */ /* 0x002ee2000c1e1900 */
[----:B--2---:R-:W-:-:S04]  /*0070*/  IMAD.WIDE.U32 R4, R7, 0x4, R4 ;  /* 0x0000000407047825 */ /* 0x004fc800078e0004 */
[----:B---3--:R-:W-:-:S05]  /*0080*/  FADD R7, R2, R2 ;  /* 0x0000000202077221 */ /* 0x008fca0000000000 */
[----:B------:R-:W-:Y:S01]  /*0090*/  STG.E desc[UR4][R4.64], R7 ;  /* 0x0000000704007986 */ /* 0x000fe2000c101904 */
[----:B------:R-:W-:Y:S05]  /*00a0*/  EXIT ;  /* 0x000000000000794d */ /* 0x000fea0003800000 */
.L_x_0:
[----:B------:R-:W-:-:S00]  /*00b0*/  BRA `(.L_x_0) ;  /* 0xfffffffc00fc7947 */ /* 0x000fc0000383ffff */
[----:B------:R-:W-:-:S00]  /*00c0*/  NOP ;  /* 0x0000000000007918 */ /* 0x000fc00000000000 */
        /* <DEDUP_REMOVED lines=11> */
.L_x_1:


//--------------------- .nv.shared.reserved.0     --------------------------
	.section	.nv.shared.reserved.0,"aw",@nobits
	.weak		__nv_reservedSMEM_offset_0_alias
	.size		__nv_reservedSMEM_offset_0_alias, 0, 64
	.other		__nv_reservedSMEM_offset_0_alias,@"STO_CUDA_RESERVED_SHARED STV_DEFAULT"
__nv_reservedSMEM_offset_0_alias:
	.zero		0
	.zero		64


//--------------------- .nv.constant0._Z7doubl_gPfS_ --------------------------
	.section	.nv.constant0._Z7doubl_gPfS_,"a",@progbits
	.sectionflags	@""
	.align	4
.nv.constant0._Z7doubl_gPfS_:
	.zero		912


//--------------------- SYMBOLS --------------------------

	.type		.nv.reservedSmem.offset0,@object
	.size		.nv.reservedSmem.offset0,0x4
